//
// Generated by NVIDIA NVVM Compiler
//
// Compiler Build ID: CL-36424714
// Cuda compilation tools, release 13.0, V13.0.88
// Based on NVVM 20.0.0
//

.version 9.0
.target sm_100
.address_size 64

	// .globl	_Z9incrementPii

.visible .entry _Z9incrementPii(
	.param .u64 .ptr .align 1 _Z9incrementPii_param_0,
	.param .u32 _Z9incrementPii_param_1
)
{
	.reg .b32 	%r<8>;
	.reg .b64 	%rd<5>;

	ld.param.u64 	%rd1, [_Z9incrementPii_param_0];
	ld.param.u32 	%r1, [_Z9incrementPii_param_1];
	cvta.to.global.u64 	%rd2, %rd1;
	mov.u32 	%r2, %ctaid.x;
	mov.u32 	%r3, %ntid.x;
	mov.u32 	%r4, %tid.x;
	mad.lo.s32 	%r5, %r2, %r3, %r4;
	mul.wide.s32 	%rd3, %r5, 4;
	add.s64 	%rd4, %rd2, %rd3;
	ld.global.u32 	%r6, [%rd4];
	add.s32 	%r7, %r6, %r1;
	st.global.u32 	[%rd4], %r7;
	ret;

}


// ===== COMPILED SASS (sm_100) =====

	.target	sm_100

	.elftype	@"ET_EXEC"


//--------------------- .note.nv.tkinfo           --------------------------
	.section	.note.nv.tkinfo,"",@"SHT_NOTE"
	.sectionflags	@"SHF_NOTE_NV_TKINFO"
	.tkinfo
        /*0018*/ 	.word	0x00000002
        /*0030*/ 	.string	""
        /*0030*/ 	.string	"ptxas"
        /*0030*/ 	.string	"Cuda compilation tools, release 13.0, V13.0.88"
        /*0030*/ 	.string	"Build cuda_13.0.r13.0/compiler.36424714_0"
        /*0030*/ 	.string	"-arch sm_100 -m 64 "



//--------------------- .note.nv.cuinfo           --------------------------
	.section	.note.nv.cuinfo,"",@"SHT_NOTE"
	.sectionflags	@"SHF_NOTE_NV_CUINFO"
        /*0018*/ 	.short	0x0002
        /*001a*/ 	.short	0x0064
        /*001c*/ 	.short	0x0082
	.zero		2


//--------------------- .nv.info                  --------------------------
	.section	.nv.info,"",@"SHT_CUDA_INFO"
	.align	4


	//----- nvinfo : EIATTR_REGCOUNT
	.align		4
        /*0000*/ 	.byte	0x04, 0x2f
        /*0002*/ 	.short	(.L_1 - .L_0)
	.align		4
.L_0:
        /*0004*/ 	.word	index@(_Z9incrementPii)
        /*0008*/ 	.word	0x00000008


	//----- nvinfo : EIATTR_FRAME_SIZE
	.align		4
.L_1:
        /*000c*/ 	.byte	0x04, 0x11
        /*000e*/ 	.short	(.L_3 - .L_2)
	.align		4
.L_2:
        /*0010*/ 	.word	index@(_Z9incrementPii)
        /*0014*/ 	.word	0x00000000


	//----- nvinfo : EIATTR_MIN_STACK_SIZE
	.align		4
.L_3:
        /*0018*/ 	.byte	0x04, 0x12
        /*001a*/ 	.short	(.L_5 - .L_4)
	.align		4
.L_4:
        /*001c*/ 	.word	index@(_Z9incrementPii)
        /*0020*/ 	.word	0x00000000
.L_5:


//--------------------- .nv.compat                --------------------------
	.section	.nv.compat,"",@"SHT_CUDA_COMPAT_INFO"
	.align	4
        /*0000*/ 	.byte	0x02, 0x09, 0x00, 0x00, 0x02, 0x02, 0x01, 0x00, 0x02, 0x05, 0x05, 0x00, 0x03, 0x07, 0x01, 0x01
        /*0010*/ 	.byte	0x02, 0x03, 0x00, 0x00, 0x02, 0x06, 0x01, 0x00, 0x04, 0x0b, 0x08, 0x00, 0x09, 0x00, 0x00, 0x00
        /*0020*/ 	.byte	0x00, 0x00, 0x00, 0x00


//--------------------- .nv.info._Z9incrementPii  --------------------------
	.section	.nv.info._Z9incrementPii,"",@"SHT_CUDA_INFO"
	.sectionflags	@""
	.align	4


	//----- nvinfo : EIATTR_CUDA_API_VERSION
	.align		4
        /*0000*/ 	.byte	0x04, 0x37
        /*0002*/ 	.short	(.L_7 - .L_6)
.L_6:
        /*0004*/ 	.word	0x00000082


	//----- nvinfo : EIATTR_KPARAM_INFO
	.align		4
.L_7:
        /*0008*/ 	.byte	0x04, 0x17
        /*000a*/ 	.short	(.L_9 - .L_8)
.L_8:
        /*000c*/ 	.word	0x00000000
        /*0010*/ 	.short	0x0001
        /*0012*/ 	.short	0x0008
        /*0014*/ 	.byte	0x00, 0xf0, 0x11, 0x00


	//----- nvinfo : EIATTR_KPARAM_INFO
	.align		4
.L_9:
        /*0018*/ 	.byte	0x04, 0x17
        /*001a*/ 	.short	(.L_11 - .L_10)
.L_10:
        /*001c*/ 	.word	0x00000000
        /*0020*/ 	.short	0x0000
        /*0022*/ 	.short	0x0000
        /*0024*/ 	.byte	0x00, 0xf5, 0x21, 0x00


	//----- nvinfo : EIATTR_SPARSE_MMA_MASK
	.align		4
.L_11:
        /*0028*/ 	.byte	0x03, 0x50
        /*002a*/ 	.short	0x0000


	//----- nvinfo : EIATTR_MAXREG_COUNT
	.align		4
        /*002c*/ 	.byte	0x03, 0x1b
        /*002e*/ 	.short	0x00ff


	//----- nvinfo : EIATTR_MERCURY_ISA_VERSION
	.align		4
        /*0030*/ 	.byte	0x03, 0x5f
        /*0032*/ 	.short	0x0101


	//----- nvinfo : EIATTR_VRC_CTA_INIT_COUNT
	.align		4
        /*0034*/ 	.byte	0x02, 0x4a
	.zero		1
	.zero		1


	//----- nvinfo : EIATTR_EXIT_INSTR_OFFSETS
	.align		4
        /*0038*/ 	.byte	0x04, 0x1c
        /*003a*/ 	.short	(.L_13 - .L_12)


	//   ....[0]....
.L_12:
        /*003c*/ 	.word	0x000000c0


	//----- nvinfo : EIATTR_CBANK_PARAM_SIZE
	.align		4
.L_13:
        /*0040*/ 	.byte	0x03, 0x19
        /*0042*/ 	.short	0x000c


	//----- nvinfo : EIATTR_PARAM_CBANK
	.align		4
        /*0044*/ 	.byte	0x04, 0x0a
        /*0046*/ 	.short	(.L_15 - .L_14)
	.align		4
.L_14:
        /*0048*/ 	.word	index@(.nv.constant0._Z9incrementPii)
        /*004c*/ 	.short	0x0380
        /*004e*/ 	.short	0x000c


	//----- nvinfo : EIATTR_SW_WAR
	.align		4
.L_15:
        /*0050*/ 	.byte	0x04, 0x36
        /*0052*/ 	.short	(.L_17 - .L_16)
.L_16:
        /*0054*/ 	.word	0x00000008
.L_17:


//--------------------- .nv.callgraph             --------------------------
	.section	.nv.callgraph,"",@"SHT_CUDA_CALLGRAPH"
	.align	4
	.sectionentsize	8
	.align		4
        /*0000*/ 	.word	0x00000000
	.align		4
        /*0004*/ 	.word	0xffffffff
	.align		4
        /*0008*/ 	.word	0x00000000
	.align		4
        /*000c*/ 	.word	0xfffffffe
	.align		4
        /*0010*/ 	.word	0x00000000
	.align		4
        /*0014*/ 	.word	0xfffffffd
	.align		4
        /*0018*/ 	.word	0x00000000
	.align		4
        /*001c*/ 	.word	0xfffffffc


//--------------------- .text._Z9incrementPii     --------------------------
	.section	.text._Z9incrementPii,"ax",@progbits
	.align	128
        .global         _Z9incrementPii
        .type           _Z9incrementPii,@function
        .size           _Z9incrementPii,(.L_x_1 - _Z9incrementPii)
        .other          _Z9incrementPii,@"STO_CUDA_ENTRY STV_DEFAULT"
_Z9incrementPii:
.text._Z9incrementPii:
[----:B------:R-:W-:Y:S01]  /*0000*/  LDC R1, c[0x0][0x37c] ;  /* 0x0000df00ff017b82 */ /* 0x000fe20000000800 */
[----:B------:R-:W0:Y:S07]  /*0010*/  S2R R0, SR_TID.X ;  /* 0x0000000000007919 */ /* 0x000e2e0000002100 */
[----:B------:R-:W0:Y:S01]  /*0020*/  S2UR UR6, SR_CTAID.X ;  /* 0x00000000000679c3 */ /* 0x000e220000002500 */
[----:B------:R-:W1:Y:S07]  /*0030*/  LDCU.64 UR4, c[0x0][0x358] ;  /* 0x00006b00ff0477ac */ /* 0x000e6e0008000a00 */
[----:B------:R-:W0:Y:S08]  /*0040*/  LDC R5, c[0x0][0x360] ;  /* 0x0000d800ff057b82 */ /* 0x000e300000000800 */
[----:B------:R-:W2:Y:S01]  /*0050*/  LDC.64 R2, c[0x0][0x380] ;  /* 0x0000e000ff027b82 */ /* 0x000ea20000000a00 */
[----:B0-----:R-:W-:Y:S01]  /*0060*/  IMAD R5, R5, UR6, R0 ;  /* 0x0000000605057c24 */ /* 0x001fe2000f8e0200 */
[----:B------:R-:W0:Y:S03]  /*0070*/  LDCU UR6, c[0x0][0x388] ;  /* 0x00007100ff0677ac */ /* 0x000e260008000800 */
[----:B--2---:R-:W-:-:S05]  /*0080*/  IMAD.WIDE R2, R5, 0x4, R2 ;  /* 0x0000000405027825 */ /* 0x004fca00078e0202 */
[----:B-1----:R-:W0:Y:S02]  /*0090*/  LDG.E R0, desc[UR4][R2.64] ;  /* 0x0000000402007981 */ /* 0x002e24000c1e1900 */
[----:B0-----:R-:W-:-:S05]  /*00a0*/  IADD3 R5, PT, PT, R0, UR6, RZ ;  /* 0x0000000600057c10 */ /* 0x001fca000fffe0ff */
[----:B------:R-:W-:Y:S01]  /*00b0*/  STG.E desc[UR4][R2.64], R5 ;  /* 0x0000000502007986 */ /* 0x000fe2000c101904 */
[----:B------:R-:W-:Y:S05]  /*00c0*/  EXIT ;  /* 0x000000000000794d */ /* 0x000fea0003800000 */
.L_x_0:
[----:B------:R-:W-:-:S00]  /*00d0*/  BRA `(.L_x_0) ;  /* 0xfffffffc00fc7947 */ /* 0x000fc0000383ffff */
[----:B------:R-:W-:-:S00]  /*00e0*/  NOP ;  /* 0x0000000000007918 */ /* 0x000fc00000000000 */
        /* <DEDUP_REMOVED lines=9> */
.L_x_1:


//--------------------- .nv.shared.reserved.0     --------------------------
	.section	.nv.shared.reserved.0,"aw",@nobits
	.weak		__nv_reservedSMEM_offset_0_alias
	.size		__nv_reservedSMEM_offset_0_alias, 0, 64
	.other		__nv_reservedSMEM_offset_0_alias,@"STO_CUDA_RESERVED_SHARED STV_DEFAULT"
__nv_reservedSMEM_offset_0_alias:
	.zero		0
	.zero		64


//--------------------- .nv.constant0._Z9incrementPii --------------------------
	.section	.nv.constant0._Z9incrementPii,"a",@progbits
	.sectionflags	@""
	.align	4
.nv.constant0._Z9incrementPii:
	.zero		908


//--------------------- SYMBOLS --------------------------

	.type		.nv.reservedSmem.offset0,@object
	.size		.nv.reservedSmem.offset0,0x4
